//
// Generated by NVIDIA NVVM Compiler
//
// Compiler Build ID: CL-36424714
// Cuda compilation tools, release 13.0, V13.0.88
// Based on NVVM 20.0.0
//

.version 9.0
.target sm_100
.address_size 64

	// .globl	_Z3SumPfS_S_PiS0_

.visible .entry _Z3SumPfS_S_PiS0_(
	.param .u64 .ptr .align 1 _Z3SumPfS_S_PiS0__param_0,
	.param .u64 .ptr .align 1 _Z3SumPfS_S_PiS0__param_1,
	.param .u64 .ptr .align 1 _Z3SumPfS_S_PiS0__param_2,
	.param .u64 .ptr .align 1 _Z3SumPfS_S_PiS0__param_3,
	.param .u64 .ptr .align 1 _Z3SumPfS_S_PiS0__param_4
)
{
	.reg .pred 	%p<3>;
	.reg .b32 	%r<12>;
	.reg .b32 	%f<4>;
	.reg .b64 	%rd<15>;

	ld.param.u64 	%rd1, [_Z3SumPfS_S_PiS0__param_0];
	ld.param.u64 	%rd2, [_Z3SumPfS_S_PiS0__param_1];
	ld.param.u64 	%rd3, [_Z3SumPfS_S_PiS0__param_2];
	ld.param.u64 	%rd4, [_Z3SumPfS_S_PiS0__param_3];
	ld.param.u64 	%rd5, [_Z3SumPfS_S_PiS0__param_4];
	cvta.to.global.u64 	%rd6, %rd5;
	mov.u32 	%r3, %tid.x;
	mov.u32 	%r4, %ctaid.x;
	mov.u32 	%r5, %ntid.x;
	mad.lo.s32 	%r6, %r4, %r5, %r3;
	mov.u32 	%r7, %tid.y;
	mov.u32 	%r8, %ctaid.y;
	mov.u32 	%r9, %ntid.y;
	mad.lo.s32 	%r1, %r8, %r9, %r7;
	ld.global.u32 	%r10, [%rd6];
	mad.lo.s32 	%r2, %r10, %r1, %r6;
	setp.ge.s32 	%p1, %r6, %r10;
	@%p1 bra 	$L__BB0_3;
	cvta.to.global.u64 	%rd7, %rd4;
	ld.global.u32 	%r11, [%rd7];
	setp.ge.s32 	%p2, %r1, %r11;
	@%p2 bra 	$L__BB0_3;
	cvta.to.global.u64 	%rd8, %rd1;
	mul.wide.s32 	%rd9, %r2, 4;
	add.s64 	%rd10, %rd8, %rd9;
	ld.global.f32 	%f1, [%rd10];
	cvta.to.global.u64 	%rd11, %rd2;
	add.s64 	%rd12, %rd11, %rd9;
	ld.global.f32 	%f2, [%rd12];
	add.f32 	%f3, %f1, %f2;
	cvta.to.global.u64 	%rd13, %rd3;
	add.s64 	%rd14, %rd13, %rd9;
	st.global.f32 	[%rd14], %f3;
$L__BB0_3:
	ret;

}


// ===== COMPILED SASS (sm_100) =====

	.target	sm_100

	.elftype	@"ET_EXEC"


//--------------------- .note.nv.tkinfo           --------------------------
	.section	.note.nv.tkinfo,"",@"SHT_NOTE"
	.sectionflags	@"SHF_NOTE_NV_TKINFO"
	.tkinfo
        /*0018*/ 	.word	0x00000002
        /*0030*/ 	.string	""
        /*0030*/ 	.string	"ptxas"
        /*0030*/ 	.string	"Cuda compilation tools, release 13.0, V13.0.88"
        /*0030*/ 	.string	"Build cuda_13.0.r13.0/compiler.36424714_0"
        /*0030*/ 	.string	"-arch sm_100 -m 64 "



//--------------------- .note.nv.cuinfo           --------------------------
	.section	.note.nv.cuinfo,"",@"SHT_NOTE"
	.sectionflags	@"SHF_NOTE_NV_CUINFO"
        /*0018*/ 	.short	0x0002
        /*001a*/ 	.short	0x0064
        /*001c*/ 	.short	0x0082
	.zero		2


//--------------------- .nv.info                  --------------------------
	.section	.nv.info,"",@"SHT_CUDA_INFO"
	.align	4


	//----- nvinfo : EIATTR_REGCOUNT
	.align		4
        /*0000*/ 	.byte	0x04, 0x2f
        /*0002*/ 	.short	(.L_1 - .L_0)
	.align		4
.L_0:
        /*0004*/ 	.word	index@(_Z3SumPfS_S_PiS0_)
        /*0008*/ 	.word	0x0000000c


	//----- nvinfo : EIATTR_FRAME_SIZE
	.align		4
.L_1:
        /*000c*/ 	.byte	0x04, 0x11
        /*000e*/ 	.short	(.L_3 - .L_2)
	.align		4
.L_2:
        /*0010*/ 	.word	index@(_Z3SumPfS_S_PiS0_)
        /*0014*/ 	.word	0x00000000


	//----- nvinfo : EIATTR_MIN_STACK_SIZE
	.align		4
.L_3:
        /*0018*/ 	.byte	0x04, 0x12
        /*001a*/ 	.short	(.L_5 - .L_4)
	.align		4
.L_4:
        /*001c*/ 	.word	index@(_Z3SumPfS_S_PiS0_)
        /*0020*/ 	.word	0x00000000
.L_5:


//--------------------- .nv.compat                --------------------------
	.section	.nv.compat,"",@"SHT_CUDA_COMPAT_INFO"
	.align	4
        /*0000*/ 	.byte	0x02, 0x09, 0x00, 0x00, 0x02, 0x02, 0x01, 0x00, 0x02, 0x05, 0x05, 0x00, 0x03, 0x07, 0x01, 0x01
        /*0010*/ 	.byte	0x02, 0x03, 0x00, 0x00, 0x02, 0x06, 0x01, 0x00, 0x04, 0x0b, 0x08, 0x00, 0x09, 0x00, 0x00, 0x00
        /*0020*/ 	.byte	0x00, 0x00, 0x00, 0x00


//--------------------- .nv.info._Z3SumPfS_S_PiS0_ --------------------------
	.section	.nv.info._Z3SumPfS_S_PiS0_,"",@"SHT_CUDA_INFO"
	.sectionflags	@""
	.align	4


	//----- nvinfo : EIATTR_CUDA_API_VERSION
	.align		4
        /*0000*/ 	.byte	0x04, 0x37
        /*0002*/ 	.short	(.L_7 - .L_6)
.L_6:
        /*0004*/ 	.word	0x00000082


	//----- nvinfo : EIATTR_KPARAM_INFO
	.align		4
.L_7:
        /*0008*/ 	.byte	0x04, 0x17
        /*000a*/ 	.short	(.L_9 - .L_8)
.L_8:
        /*000c*/ 	.word	0x00000000
        /*0010*/ 	.short	0x0004
        /*0012*/ 	.short	0x0020
        /*0014*/ 	.byte	0x00, 0xf5, 0x21, 0x00


	//----- nvinfo : EIATTR_KPARAM_INFO
	.align		4
.L_9:
        /*0018*/ 	.byte	0x04, 0x17
        /*001a*/ 	.short	(.L_11 - .L_10)
.L_10:
        /*001c*/ 	.word	0x00000000
        /*0020*/ 	.short	0x0003
        /*0022*/ 	.short	0x0018
        /*0024*/ 	.byte	0x00, 0xf5, 0x21, 0x00


	//----- nvinfo : EIATTR_KPARAM_INFO
	.align		4
.L_11:
        /*0028*/ 	.byte	0x04, 0x17
        /*002a*/ 	.short	(.L_13 - .L_12)
.L_12:
        /*002c*/ 	.word	0x00000000
        /*0030*/ 	.short	0x0002
        /*0032*/ 	.short	0x0010
        /*0034*/ 	.byte	0x00, 0xf5, 0x21, 0x00


	//----- nvinfo : EIATTR_KPARAM_INFO
	.align		4
.L_13:
        /*0038*/ 	.byte	0x04, 0x17
        /*003a*/ 	.short	(.L_15 - .L_14)
.L_14:
        /*003c*/ 	.word	0x00000000
        /*0040*/ 	.short	0x0001
        /*0042*/ 	.short	0x0008
        /*0044*/ 	.byte	0x00, 0xf5, 0x21, 0x00


	//----- nvinfo : EIATTR_KPARAM_INFO
	.align		4
.L_15:
        /*0048*/ 	.byte	0x04, 0x17
        /*004a*/ 	.short	(.L_17 - .L_16)
.L_16:
        /*004c*/ 	.word	0x00000000
        /*0050*/ 	.short	0x0000
        /*0052*/ 	.short	0x0000
        /*0054*/ 	.byte	0x00, 0xf5, 0x21, 0x00


	//----- nvinfo : EIATTR_SPARSE_MMA_MASK
	.align		4
.L_17:
        /*0058*/ 	.byte	0x03, 0x50
        /*005a*/ 	.short	0x0000


	//----- nvinfo : EIATTR_MAXREG_COUNT
	.align		4
        /*005c*/ 	.byte	0x03, 0x1b
        /*005e*/ 	.short	0x00ff


	//----- nvinfo : EIATTR_MERCURY_ISA_VERSION
	.align		4
        /*0060*/ 	.byte	0x03, 0x5f
        /*0062*/ 	.short	0x0101


	//----- nvinfo : EIATTR_VRC_CTA_INIT_COUNT
	.align		4
        /*0064*/ 	.byte	0x02, 0x4a
	.zero		1
	.zero		1


	//----- nvinfo : EIATTR_EXIT_INSTR_OFFSETS
	.align		4
        /*0068*/ 	.byte	0x04, 0x1c
        /*006a*/ 	.short	(.L_19 - .L_18)


	//   ....[0]....
.L_18:
        /*006c*/ 	.word	0x000000d0


	//   ....[1]....
        /*0070*/ 	.word	0x00000110


	//   ....[2]....
        /*0074*/ 	.word	0x000001d0


	//----- nvinfo : EIATTR_CBANK_PARAM_SIZE
	.align		4
.L_19:
        /*0078*/ 	.byte	0x03, 0x19
        /*007a*/ 	.short	0x0028


	//----- nvinfo : EIATTR_PARAM_CBANK
	.align		4
        /*007c*/ 	.byte	0x04, 0x0a
        /*007e*/ 	.short	(.L_21 - .L_20)
	.align		4
.L_20:
        /*0080*/ 	.word	index@(.nv.constant0._Z3SumPfS_S_PiS0_)
        /*0084*/ 	.short	0x0380
        /*0086*/ 	.short	0x0028


	//----- nvinfo : EIATTR_SW_WAR
	.align		4
.L_21:
        /*0088*/ 	.byte	0x04, 0x36
        /*008a*/ 	.short	(.L_23 - .L_22)
.L_22:
        /*008c*/ 	.word	0x00000008
.L_23:


//--------------------- .nv.callgraph             --------------------------
	.section	.nv.callgraph,"",@"SHT_CUDA_CALLGRAPH"
	.align	4
	.sectionentsize	8
	.align		4
        /*0000*/ 	.word	0x00000000
	.align		4
        /*0004*/ 	.word	0xffffffff
	.align		4
        /*0008*/ 	.word	0x00000000
	.align		4
        /*000c*/ 	.word	0xfffffffe
	.align		4
        /*0010*/ 	.word	0x00000000
	.align		4
        /*0014*/ 	.word	0xfffffffd
	.align		4
        /*0018*/ 	.word	0x00000000
	.align		4
        /*001c*/ 	.word	0xfffffffc


//--------------------- .text._Z3SumPfS_S_PiS0_   --------------------------
	.section	.text._Z3SumPfS_S_PiS0_,"ax",@progbits
	.align	128
        .global         _Z3SumPfS_S_PiS0_
        .type           _Z3SumPfS_S_PiS0_,@function
        .size           _Z3SumPfS_S_PiS0_,(.L_x_1 - _Z3SumPfS_S_PiS0_)
        .other          _Z3SumPfS_S_PiS0_,@"STO_CUDA_ENTRY STV_DEFAULT"
_Z3SumPfS_S_PiS0_:
.text._Z3SumPfS_S_PiS0_:
[----:B------:R-:W-:Y:S08]  /*0000*/  LDC R1, c[0x0][0x37c] ;  /* 0x0000df00ff017b82 */ /* 0x000ff00000000800 */
[----:B------:R-:W0:Y:S01]  /*0010*/  LDC.64 R2, c[0x0][0x3a0] ;  /* 0x0000e800ff027b82 */ /* 0x000e220000000a00 */
[----:B------:R-:W0:Y:S02]  /*0020*/  LDCU.64 UR4, c[0x0][0x358] ;  /* 0x00006b00ff0477ac */ /* 0x000e240008000a00 */
[----:B0-----:R-:W2:Y:S05]  /*0030*/  LDG.E R9, desc[UR4][R2.64] ;  /* 0x0000000402097981 */ /* 0x001eaa000c1e1900 */
[----:B------:R-:W0:Y:S01]  /*0040*/  S2UR UR6, SR_CTAID.X ;  /* 0x00000000000679c3 */ /* 0x000e220000002500 */
[----:B------:R-:W0:Y:S01]  /*0050*/  S2R R0, SR_TID.X ;  /* 0x0000000000007919 */ /* 0x000e220000002100 */
[----:B------:R-:W1:Y:S06]  /*0060*/  S2R R7, SR_TID.Y ;  /* 0x0000000000077919 */ /* 0x000e6c0000002200 */
[----:B------:R-:W0:Y:S08]  /*0070*/  LDC R5, c[0x0][0x360] ;  /* 0x0000d800ff057b82 */ /* 0x000e300000000800 */
[----:B------:R-:W1:Y:S08]  /*0080*/  S2UR UR7, SR_CTAID.Y ;  /* 0x00000000000779c3 */ /* 0x000e700000002600 */
[----:B------:R-:W1:Y:S01]  /*0090*/  LDC R4, c[0x0][0x364] ;  /* 0x0000d900ff047b82 */ /* 0x000e620000000800 */
[----:B0-----:R-:W-:-:S02]  /*00a0*/  IMAD R0, R5, UR6, R0 ;  /* 0x0000000605007c24 */ /* 0x001fc4000f8e0200 */
[----:B-1----:R-:W-:-:S03]  /*00b0*/  IMAD R7, R4, UR7, R7 ;  /* 0x0000000704077c24 */ /* 0x002fc6000f8e0207 */
[----:B--2---:R-:W-:-:S13]  /*00c0*/  ISETP.GE.AND P0, PT, R0, R9, PT ;  /* 0x000000090000720c */ /* 0x004fda0003f06270 */
[----:B------:R-:W-:Y:S05]  /*00d0*/  @P0 EXIT ;  /* 0x000000000000094d */ /* 0x000fea0003800000 */
[----:B------:R-:W0:Y:S02]  /*00e0*/  LDC.64 R2, c[0x0][0x398] ;  /* 0x0000e600ff027b82 */ /* 0x000e240000000a00 */
[----:B0-----:R-:W2:Y:S02]  /*00f0*/  LDG.E R2, desc[UR4][R2.64] ;  /* 0x0000000402027981 */ /* 0x001ea4000c1e1900 */
[----:B--2---:R-:W-:-:S13]  /*0100*/  ISETP.GE.AND P0, PT, R7, R2, PT ;  /* 0x000000020700720c */ /* 0x004fda0003f06270 */
[----:B------:R-:W-:Y:S05]  /*0110*/  @P0 EXIT ;  /* 0x000000000000094d */ /* 0x000fea0003800000 */
[----:B------:R-:W0:Y:S01]  /*0120*/  LDC.64 R2, c[0x0][0x380] ;  /* 0x0000e000ff027b82 */ /* 0x000e220000000a00 */
[----:B------:R-:W-:-:S07]  /*0130*/  IMAD R9, R7, R9, R0 ;  /* 0x0000000907097224 */ /* 0x000fce00078e0200 */
[----:B------:R-:W1:Y:S08]  /*0140*/  LDC.64 R4, c[0x0][0x388] ;  /* 0x0000e200ff047b82 */ /* 0x000e700000000a00 */
[----:B------:R-:W2:Y:S01]  /*0150*/  LDC.64 R6, c[0x0][0x390] ;  /* 0x0000e400ff067b82 */ /* 0x000ea20000000a00 */
[----:B0-----:R-:W-:-:S06]  /*0160*/  IMAD.WIDE R2, R9, 0x4, R2 ;  /* 0x0000000409027825 */ /* 0x001fcc00078e0202 */
[----:B------:R-:W3:Y:S01]  /*0170*/  LDG.E R2, desc[UR4][R2.64] ;  /* 0x0000000402027981 */ /* 0x000ee2000c1e1900 */
[----:B-1----:R-:W-:-:S06]  /*0180*/  IMAD.WIDE R4, R9, 0x4, R4 ;  /* 0x0000000409047825 */ /* 0x002fcc00078e0204 */
[----:B------:R-:W3:Y:S01]  /*0190*/  LDG.E R5, desc[UR4][R4.64] ;  /* 0x0000000404057981 */ /* 0x000ee2000c1e1900 */
[----:B--2---:R-:W-:-:S04]  /*01a0*/  IMAD.WIDE R6, R9, 0x4, R6 ;  /* 0x0000000409067825 */ /* 0x004fc800078e0206 */
[----:B---3--:R-:W-:-:S05]  /*01b0*/  FADD R9, R2, R5 ;  /* 0x0000000502097221 */ /* 0x008fca0000000000 */
[----:B------:R-:W-:Y:S01]  /*01c0*/  STG.E desc[UR4][R6.64], R9 ;  /* 0x0000000906007986 */ /* 0x000fe2000c101904 */
[----:B------:R-:W-:Y:S05]  /*01d0*/  EXIT ;  /* 0x000000000000794d */ /* 0x000fea0003800000 */
.L_x_0:
[----:B------:R-:W-:-:S00]  /*01e0*/  BRA `(.L_x_0) ;  /* 0xfffffffc00fc7947 */ /* 0x000fc0000383ffff */
[----:B------:R-:W-:-:S00]  /*01f0*/  NOP ;  /* 0x0000000000007918 */ /* 0x000fc00000000000 */
        /* <DEDUP_REMOVED lines=8> */
.L_x_1:


//--------------------- .nv.shared.reserved.0     --------------------------
	.section	.nv.shared.reserved.0,"aw",@nobits
	.weak		__nv_reservedSMEM_offset_0_alias
	.size		__nv_reservedSMEM_offset_0_alias, 0, 64
	.other		__nv_reservedSMEM_offset_0_alias,@"STO_CUDA_RESERVED_SHARED STV_DEFAULT"
__nv_reservedSMEM_offset_0_alias:
	.zero		0
	.zero		64


//--------------------- .nv.constant0._Z3SumPfS_S_PiS0_ --------------------------
	.section	.nv.constant0._Z3SumPfS_S_PiS0_,"a",@progbits
	.sectionflags	@""
	.align	4
.nv.constant0._Z3SumPfS_S_PiS0_:
	.zero		936


//--------------------- SYMBOLS --------------------------

	.type		.nv.reservedSmem.offset0,@object
	.size		.nv.reservedSmem.offset0,0x4
